//
// Generated by NVIDIA NVVM Compiler
//
// Compiler Build ID: CL-36424714
// Cuda compilation tools, release 13.0, V13.0.88
// Based on NVVM 20.0.0
//

.version 9.0
.target sm_100
.address_size 64

	// .globl	_Z14multiplyKernelPffi

.visible .entry _Z14multiplyKernelPffi(
	.param .u64 .ptr .align 1 _Z14multiplyKernelPffi_param_0,
	.param .f32 _Z14multiplyKernelPffi_param_1,
	.param .u32 _Z14multiplyKernelPffi_param_2
)
{
	.reg .pred 	%p<6>;
	.reg .b32 	%r<16>;
	.reg .b32 	%f<18>;
	.reg .b64 	%rd<5>;

	ld.param.u64 	%rd1, [_Z14multiplyKernelPffi_param_0];
	ld.param.f32 	%f8, [_Z14multiplyKernelPffi_param_1];
	ld.param.u32 	%r8, [_Z14multiplyKernelPffi_param_2];
	setp.lt.s32 	%p1, %r8, 1;
	mov.f32 	%f17, %f8;
	@%p1 bra 	$L__BB0_7;
	and.b32  	%r1, %r8, 3;
	setp.lt.u32 	%p2, %r8, 4;
	mov.f32 	%f17, %f8;
	@%p2 bra 	$L__BB0_4;
	and.b32  	%r9, %r8, 2147483644;
	neg.s32 	%r14, %r9;
	mov.f32 	%f17, %f8;
$L__BB0_3:
	mul.f32 	%f10, %f8, %f17;
	mul.f32 	%f11, %f8, %f10;
	mul.f32 	%f12, %f8, %f11;
	mul.f32 	%f17, %f8, %f12;
	add.s32 	%r14, %r14, 4;
	setp.ne.s32 	%p3, %r14, 0;
	@%p3 bra 	$L__BB0_3;
$L__BB0_4:
	setp.eq.s32 	%p4, %r1, 0;
	@%p4 bra 	$L__BB0_7;
	neg.s32 	%r15, %r1;
$L__BB0_6:
	.pragma "nounroll";
	mul.f32 	%f17, %f8, %f17;
	add.s32 	%r15, %r15, 1;
	setp.ne.s32 	%p5, %r15, 0;
	@%p5 bra 	$L__BB0_6;
$L__BB0_7:
	cvta.to.global.u64 	%rd2, %rd1;
	mov.u32 	%r10, %tid.x;
	mov.u32 	%r11, %ntid.x;
	mov.u32 	%r12, %ctaid.x;
	mad.lo.s32 	%r13, %r12, %r11, %r10;
	mul.wide.s32 	%rd3, %r13, 4;
	add.s64 	%rd4, %rd2, %rd3;
	st.global.f32 	[%rd4], %f17;
	ret;

}


// ===== COMPILED SASS (sm_100) =====

	.target	sm_100

	.elftype	@"ET_EXEC"


//--------------------- .note.nv.tkinfo           --------------------------
	.section	.note.nv.tkinfo,"",@"SHT_NOTE"
	.sectionflags	@"SHF_NOTE_NV_TKINFO"
	.tkinfo
        /*0018*/ 	.word	0x00000002
        /*0030*/ 	.string	""
        /*0030*/ 	.string	"ptxas"
        /*0030*/ 	.string	"Cuda compilation tools, release 13.0, V13.0.88"
        /*0030*/ 	.string	"Build cuda_13.0.r13.0/compiler.36424714_0"
        /*0030*/ 	.string	"-arch sm_100 -m 64 "



//--------------------- .note.nv.cuinfo           --------------------------
	.section	.note.nv.cuinfo,"",@"SHT_NOTE"
	.sectionflags	@"SHF_NOTE_NV_CUINFO"
        /*0018*/ 	.short	0x0002
        /*001a*/ 	.short	0x0064
        /*001c*/ 	.short	0x0082
	.zero		2


//--------------------- .nv.info                  --------------------------
	.section	.nv.info,"",@"SHT_CUDA_INFO"
	.align	4


	//----- nvinfo : EIATTR_REGCOUNT
	.align		4
        /*0000*/ 	.byte	0x04, 0x2f
        /*0002*/ 	.short	(.L_1 - .L_0)
	.align		4
.L_0:
        /*0004*/ 	.word	index@(_Z14multiplyKernelPffi)
        /*0008*/ 	.word	0x0000000a


	//----- nvinfo : EIATTR_FRAME_SIZE
	.align		4
.L_1:
        /*000c*/ 	.byte	0x04, 0x11
        /*000e*/ 	.short	(.L_3 - .L_2)
	.align		4
.L_2:
        /*0010*/ 	.word	index@(_Z14multiplyKernelPffi)
        /*0014*/ 	.word	0x00000000


	//----- nvinfo : EIATTR_MIN_STACK_SIZE
	.align		4
.L_3:
        /*0018*/ 	.byte	0x04, 0x12
        /*001a*/ 	.short	(.L_5 - .L_4)
	.align		4
.L_4:
        /*001c*/ 	.word	index@(_Z14multiplyKernelPffi)
        /*0020*/ 	.word	0x00000000
.L_5:


//--------------------- .nv.compat                --------------------------
	.section	.nv.compat,"",@"SHT_CUDA_COMPAT_INFO"
	.align	4
        /*0000*/ 	.byte	0x02, 0x09, 0x00, 0x00, 0x02, 0x02, 0x01, 0x00, 0x02, 0x05, 0x05, 0x00, 0x03, 0x07, 0x01, 0x01
        /*0010*/ 	.byte	0x02, 0x03, 0x00, 0x00, 0x02, 0x06, 0x01, 0x00, 0x04, 0x0b, 0x08, 0x00, 0x09, 0x00, 0x00, 0x00
        /*0020*/ 	.byte	0x00, 0x00, 0x00, 0x00


//--------------------- .nv.info._Z14multiplyKernelPffi --------------------------
	.section	.nv.info._Z14multiplyKernelPffi,"",@"SHT_CUDA_INFO"
	.sectionflags	@""
	.align	4


	//----- nvinfo : EIATTR_CUDA_API_VERSION
	.align		4
        /*0000*/ 	.byte	0x04, 0x37
        /*0002*/ 	.short	(.L_7 - .L_6)
.L_6:
        /*0004*/ 	.word	0x00000082


	//----- nvinfo : EIATTR_KPARAM_INFO
	.align		4
.L_7:
        /*0008*/ 	.byte	0x04, 0x17
        /*000a*/ 	.short	(.L_9 - .L_8)
.L_8:
        /*000c*/ 	.word	0x00000000
        /*0010*/ 	.short	0x0002
        /*0012*/ 	.short	0x000c
        /*0014*/ 	.byte	0x00, 0xf0, 0x11, 0x00


	//----- nvinfo : EIATTR_KPARAM_INFO
	.align		4
.L_9:
        /*0018*/ 	.byte	0x04, 0x17
        /*001a*/ 	.short	(.L_11 - .L_10)
.L_10:
        /*001c*/ 	.word	0x00000000
        /*0020*/ 	.short	0x0001
        /*0022*/ 	.short	0x0008
        /*0024*/ 	.byte	0x00, 0xf0, 0x11, 0x00


	//----- nvinfo : EIATTR_KPARAM_INFO
	.align		4
.L_11:
        /*0028*/ 	.byte	0x04, 0x17
        /*002a*/ 	.short	(.L_13 - .L_12)
.L_12:
        /*002c*/ 	.word	0x00000000
        /*0030*/ 	.short	0x0000
        /*0032*/ 	.short	0x0000
        /*0034*/ 	.byte	0x00, 0xf5, 0x21, 0x00


	//----- nvinfo : EIATTR_SPARSE_MMA_MASK
	.align		4
.L_13:
        /*0038*/ 	.byte	0x03, 0x50
        /*003a*/ 	.short	0x0000


	//----- nvinfo : EIATTR_MAXREG_COUNT
	.align		4
        /*003c*/ 	.byte	0x03, 0x1b
        /*003e*/ 	.short	0x00ff


	//----- nvinfo : EIATTR_MERCURY_ISA_VERSION
	.align		4
        /*0040*/ 	.byte	0x03, 0x5f
        /*0042*/ 	.short	0x0101


	//----- nvinfo : EIATTR_VRC_CTA_INIT_COUNT
	.align		4
        /*0044*/ 	.byte	0x02, 0x4a
	.zero		1
	.zero		1


	//----- nvinfo : EIATTR_EXIT_INSTR_OFFSETS
	.align		4
        /*0048*/ 	.byte	0x04, 0x1c
        /*004a*/ 	.short	(.L_15 - .L_14)


	//   ....[0]....
.L_14:
        /*004c*/ 	.word	0x00000510


	//----- nvinfo : EIATTR_CBANK_PARAM_SIZE
	.align		4
.L_15:
        /*0050*/ 	.byte	0x03, 0x19
        /*0052*/ 	.short	0x0010


	//----- nvinfo : EIATTR_PARAM_CBANK
	.align		4
        /*0054*/ 	.byte	0x04, 0x0a
        /*0056*/ 	.short	(.L_17 - .L_16)
	.align		4
.L_16:
        /*0058*/ 	.word	index@(.nv.constant0._Z14multiplyKernelPffi)
        /*005c*/ 	.short	0x0380
        /*005e*/ 	.short	0x0010


	//----- nvinfo : EIATTR_SW_WAR
	.align		4
.L_17:
        /*0060*/ 	.byte	0x04, 0x36
        /*0062*/ 	.short	(.L_19 - .L_18)
.L_18:
        /*0064*/ 	.word	0x00000008
.L_19:


//--------------------- .nv.callgraph             --------------------------
	.section	.nv.callgraph,"",@"SHT_CUDA_CALLGRAPH"
	.align	4
	.sectionentsize	8
	.align		4
        /*0000*/ 	.word	0x00000000
	.align		4
        /*0004*/ 	.word	0xffffffff
	.align		4
        /*0008*/ 	.word	0x00000000
	.align		4
        /*000c*/ 	.word	0xfffffffe
	.align		4
        /*0010*/ 	.word	0x00000000
	.align		4
        /*0014*/ 	.word	0xfffffffd
	.align		4
        /*0018*/ 	.word	0x00000000
	.align		4
        /*001c*/ 	.word	0xfffffffc


//--------------------- .text._Z14multiplyKernelPffi --------------------------
	.section	.text._Z14multiplyKernelPffi,"ax",@progbits
	.align	128
        .global         _Z14multiplyKernelPffi
        .type           _Z14multiplyKernelPffi,@function
        .size           _Z14multiplyKernelPffi,(.L_x_9 - _Z14multiplyKernelPffi)
        .other          _Z14multiplyKernelPffi,@"STO_CUDA_ENTRY STV_DEFAULT"
_Z14multiplyKernelPffi:
.text._Z14multiplyKernelPffi:
[----:B------:R-:W-:Y:S01]  /*0000*/  LDC R1, c[0x0][0x37c] ;  /* 0x0000df00ff017b82 */ /* 0x000fe20000000800 */
[----:B------:R-:W0:Y:S01]  /*0010*/  LDCU UR5, c[0x0][0x38c] ;  /* 0x00007180ff0577ac */ /* 0x000e220008000800 */
[----:B------:R-:W1:Y:S01]  /*0020*/  LDCU UR8, c[0x0][0x388] ;  /* 0x00007100ff0877ac */ /* 0x000e620008000800 */
[----:B------:R-:W2:Y:S01]  /*0030*/  LDCU.64 UR6, c[0x0][0x358] ;  /* 0x00006b00ff0677ac */ /* 0x000ea20008000a00 */
[----:B0-----:R-:W-:Y:S01]  /*0040*/  UISETP.GE.AND UP0, UPT, UR5, 0x1, UPT ;  /* 0x000000010500788c */ /* 0x001fe2000bf06270 */
[----:B-1----:R-:W-:-:S08]  /*0050*/  MOV R5, UR8 ;  /* 0x0000000800057c02 */ /* 0x002fd00008000f00 */
[----:B--2---:R-:W-:Y:S05]  /*0060*/  BRA.U !UP0, `(.L_x_0) ;  /* 0x00000005080c7547 */ /* 0x004fea000b800000 */
[----:B------:R-:W-:Y:S01]  /*0070*/  UISETP.GE.U32.AND UP0, UPT, UR5, 0x4, UPT ;  /* 0x000000040500788c */ /* 0x000fe2000bf06070 */
[----:B------:R-:W-:Y:S01]  /*0080*/  MOV R5, UR8 ;  /* 0x0000000800057c02 */ /* 0x000fe20008000f00 */
[----:B------:R-:W-:-:S07]  /*0090*/  ULOP3.LUT UR4, UR5, 0x3, URZ, 0xc0, !UPT ;  /* 0x0000000305047892 */ /* 0x000fce000f8ec0ff */
[----:B------:R-:W-:Y:S05]  /*00a0*/  BRA.U !UP0, `(.L_x_1) ;  /* 0x0000000108dc7547 */ /* 0x000fea000b800000 */
[----:B------:R-:W-:Y:S01]  /*00b0*/  ULOP3.LUT UR5, UR5, 0x7ffffffc, URZ, 0xc0, !UPT ;  /* 0x7ffffffc05057892 */ /* 0x000fe2000f8ec0ff */
[----:B------:R-:W-:-:S03]  /*00c0*/  MOV R5, UR8 ;  /* 0x0000000800057c02 */ /* 0x000fc60008000f00 */
[----:B------:R-:W-:-:S04]  /*00d0*/  UIADD3 UR5, UPT, UPT, -UR5, URZ, URZ ;  /* 0x000000ff05057290 */ /* 0x000fc8000fffe1ff */
[----:B------:R-:W-:-:S09]  /*00e0*/  UISETP.GE.AND UP0, UPT, UR5, URZ, UPT ;  /* 0x000000ff0500728c */ /* 0x000fd2000bf06270 */
[----:B------:R-:W-:Y:S05]  /*00f0*/  BRA.U UP0, `(.L_x_2) ;  /* 0x0000000100a47547 */ /* 0x000fea000b800000 */
[----:B------:R-:W-:Y:S02]  /*0100*/  UIADD3 UR8, UPT, UPT, -UR5, URZ, URZ ;  /* 0x000000ff05087290 */ /* 0x000fe4000fffe1ff */
[----:B------:R-:W-:Y:S02]  /*0110*/  UPLOP3.LUT UP0, UPT, UPT, UPT, UPT, 0x80, 0x8 ;  /* 0x000000000008789c */ /* 0x000fe40003f0f070 */
[----:B------:R-:W-:-:S09]  /*0120*/  UISETP.GT.AND UP1, UPT, UR8, 0xc, UPT ;  /* 0x0000000c0800788c */ /* 0x000fd2000bf24270 */
[----:B------:R-:W-:Y:S05]  /*0130*/  BRA.U !UP1, `(.L_x_3) ;  /* 0x0000000109547547 */ /* 0x000fea000b800000 */
[----:B------:R-:W0:Y:S01]  /*0140*/  LDCU UR8, c[0x0][0x388] ;  /* 0x00007100ff0877ac */ /* 0x000e220008000800 */
[----:B------:R-:W-:-:S11]  /*0150*/  UPLOP3.LUT UP0, UPT, UPT, UPT, UPT, 0x40, 0x4 ;  /* 0x000000000004789c */ /* 0x000fd60003f0e870 */
.L_x_4:
[----:B0-----:R-:W-:Y:S01]  /*0160*/  FMUL R5, R5, UR8 ;  /* 0x0000000805057c20 */ /* 0x001fe20008400000 */
[----:B------:R-:W-:-:S03]  /*0170*/  UIADD3 UR5, UPT, UPT, UR5, 0x10, URZ ;  /* 0x0000001005057890 */ /* 0x000fc6000fffe0ff */
[----:B------:R-:W-:Y:S01]  /*0180*/  FMUL R5, R5, UR8 ;  /* 0x0000000805057c20 */ /* 0x000fe20008400000 */
[----:B------:R-:W-:-:S03]  /*0190*/  UISETP.GE.AND UP1, UPT, UR5, -0xc, UPT ;  /* 0xfffffff40500788c */ /* 0x000fc6000bf26270 */
[----:B------:R-:W-:-:S04]  /*01a0*/  FMUL R5, R5, UR8 ;  /* 0x0000000805057c20 */ /* 0x000fc80008400000 */
        /* <DEDUP_REMOVED lines=12> */
[----:B------:R-:W-:Y:S01]  /*0270*/  FMUL R5, R5, UR8 ;  /* 0x0000000805057c20 */ /* 0x000fe20008400000 */
[----:B------:R-:W-:Y:S06]  /*0280*/  BRA.U !UP1, `(.L_x_4) ;  /* 0xfffffffd09b47547 */ /* 0x000fec000b83ffff */
.L_x_3:
[----:B------:R-:W-:-:S04]  /*0290*/  UIADD3 UR8, UPT, UPT, -UR5, URZ, URZ ;  /* 0x000000ff05087290 */ /* 0x000fc8000fffe1ff */
[----:B------:R-:W-:-:S09]  /*02a0*/  UISETP.GT.AND UP1, UPT, UR8, 0x4, UPT ;  /* 0x000000040800788c */ /* 0x000fd2000bf24270 */
[----:B------:R-:W-:Y:S05]  /*02b0*/  BRA.U !UP1, `(.L_x_5) ;  /* 0x00000001092c7547 */ /* 0x000fea000b800000 */
[----:B------:R-:W0:Y:S01]  /*02c0*/  LDCU UR8, c[0x0][0x388] ;  /* 0x00007100ff0877ac */ /* 0x000e220008000800 */
[----:B------:R-:W-:Y:S02]  /*02d0*/  UPLOP3.LUT UP0, UPT, UPT, UPT, UPT, 0x40, 0x4 ;  /* 0x000000000004789c */ /* 0x000fe40003f0e870 */
[----:B------:R-:W-:Y:S01]  /*02e0*/  UIADD3 UR5, UPT, UPT, UR5, 0x8, URZ ;  /* 0x0000000805057890 */ /* 0x000fe2000fffe0ff */
[----:B0-----:R-:W-:-:S04]  /*02f0*/  FMUL R5, R5, UR8 ;  /* 0x0000000805057c20 */ /* 0x001fc80008400000 */
[----:B------:R-:W-:-:S04]  /*0300*/  FMUL R5, R5, UR8 ;  /* 0x0000000805057c20 */ /* 0x000fc80008400000 */
[----:B------:R-:W-:-:S04]  /*0310*/  FMUL R5, R5, UR8 ;  /* 0x0000000805057c20 */ /* 0x000fc80008400000 */
[----:B------:R-:W-:-:S04]  /*0320*/  FMUL R5, R5, UR8 ;  /* 0x0000000805057c20 */ /* 0x000fc80008400000 */
[----:B------:R-:W-:-:S04]  /*0330*/  FMUL R5, R5, UR8 ;  /* 0x0000000805057c20 */ /* 0x000fc80008400000 */
[----:B------:R-:W-:-:S04]  /*0340*/  FMUL R5, R5, UR8 ;  /* 0x0000000805057c20 */ /* 0x000fc80008400000 */
[----:B------:R-:W-:-:S04]  /*0350*/  FMUL R5, R5, UR8 ;  /* 0x0000000805057c20 */ /* 0x000fc80008400000 */
[----:B------:R-:W-:-:S07]  /*0360*/  FMUL R5, R5, UR8 ;  /* 0x0000000805057c20 */ /* 0x000fce0008400000 */
.L_x_5:
[----:B------:R-:W-:-:S09]  /*0370*/  UISETP.NE.OR UP0, UPT, UR5, URZ, UP0 ;  /* 0x000000ff0500728c */ /* 0x000fd20008705670 */
[----:B------:R-:W-:Y:S05]  /*0380*/  BRA.U !UP0, `(.L_x_1) ;  /* 0x0000000108247547 */ /* 0x000fea000b800000 */
.L_x_2:
[----:B------:R-:W0:Y:S01]  /*0390*/  LDCU UR8, c[0x0][0x388] ;  /* 0x00007100ff0877ac */ /* 0x000e220008000800 */
[----:B------:R-:W-:Y:S01]  /*03a0*/  NOP ;  /* 0x0000000000007918 */ /* 0x000fe20000000000 */
.L_x_6:
[----:B------:R-:W-:Y:S01]  /*03b0*/  UIADD3 UR5, UPT, UPT, UR5, 0x4, URZ ;  /* 0x0000000405057890 */ /* 0x000fe2000fffe0ff */
[----:B0-----:R-:W-:-:S03]  /*03c0*/  FMUL R5, R5, UR8 ;  /* 0x0000000805057c20 */ /* 0x001fc60008400000 */
[----:B------:R-:W-:Y:S01]  /*03d0*/  UISETP.NE.AND UP0, UPT, UR5, URZ, UPT ;  /* 0x000000ff0500728c */ /* 0x000fe2000bf05270 */
[----:B------:R-:W-:-:S04]  /*03e0*/  FMUL R5, R5, UR8 ;  /* 0x0000000805057c20 */ /* 0x000fc80008400000 */
[----:B------:R-:W-:-:S04]  /*03f0*/  FMUL R5, R5, UR8 ;  /* 0x0000000805057c20 */ /* 0x000fc80008400000 */
[----:B------:R-:W-:Y:S01]  /*0400*/  FMUL R5, R5, UR8 ;  /* 0x0000000805057c20 */ /* 0x000fe20008400000 */
[----:B------:R-:W-:Y:S06]  /*0410*/  BRA.U UP0, `(.L_x_6) ;  /* 0xfffffffd00e47547 */ /* 0x000fec000b83ffff */
.L_x_1:
[----:B------:R-:W-:-:S09]  /*0420*/  UISETP.NE.AND UP0, UPT, UR4, URZ, UPT ;  /* 0x000000ff0400728c */ /* 0x000fd2000bf05270 */
[----:B------:R-:W-:Y:S05]  /*0430*/  BRA.U !UP0, `(.L_x_0) ;  /* 0x0000000108187547 */ /* 0x000fea000b800000 */
[----:B------:R-:W0:Y:S01]  /*0440*/  LDCU UR5, c[0x0][0x388] ;  /* 0x00007100ff0577ac */ /* 0x000e220008000800 */
[----:B------:R-:W-:-:S12]  /*0450*/  UIADD3 UR4, UPT, UPT, -UR4, URZ, URZ ;  /* 0x000000ff04047290 */ /* 0x000fd8000fffe1ff */
.L_x_7:
[----:B------:R-:W-:Y:S01]  /*0460*/  UIADD3 UR4, UPT, UPT, UR4, 0x1, URZ ;  /* 0x0000000104047890 */ /* 0x000fe2000fffe0ff */
[----:B0-----:R-:W-:-:S03]  /*0470*/  FMUL R5, R5, UR5 ;  /* 0x0000000505057c20 */ /* 0x001fc60008400000 */
[----:B------:R-:W-:-:S09]  /*0480*/  UISETP.NE.AND UP0, UPT, UR4, URZ, UPT ;  /* 0x000000ff0400728c */ /* 0x000fd2000bf05270 */
[----:B------:R-:W-:Y:S05]  /*0490*/  BRA.U UP0, `(.L_x_7) ;  /* 0xfffffffd00f07547 */ /* 0x000fea000b83ffff */
.L_x_0:
[----:B------:R-:W0:Y:S01]  /*04a0*/  S2R R7, SR_TID.X ;  /* 0x0000000000077919 */ /* 0x000e220000002100 */
[----:B------:R-:W1:Y:S01]  /*04b0*/  LDC.64 R2, c[0x0][0x380] ;  /* 0x0000e000ff027b82 */ /* 0x000e620000000a00 */
[----:B------:R-:W0:Y:S01]  /*04c0*/  LDCU UR4, c[0x0][0x360] ;  /* 0x00006c00ff0477ac */ /* 0x000e220008000800 */
[----:B------:R-:W0:Y:S02]  /*04d0*/  S2R R0, SR_CTAID.X ;  /* 0x0000000000007919 */ /* 0x000e240000002500 */
[----:B0-----:R-:W-:-:S04]  /*04e0*/  IMAD R7, R0, UR4, R7 ;  /* 0x0000000400077c24 */ /* 0x001fc8000f8e0207 */
[----:B-1----:R-:W-:-:S05]  /*04f0*/  IMAD.WIDE R2, R7, 0x4, R2 ;  /* 0x0000000407027825 */ /* 0x002fca00078e0202 */
[----:B------:R-:W-:Y:S01]  /*0500*/  STG.E desc[UR6][R2.64], R5 ;  /* 0x0000000502007986 */ /* 0x000fe2000c101906 */
[----:B------:R-:W-:Y:S05]  /*0510*/  EXIT ;  /* 0x000000000000794d */ /* 0x000fea0003800000 */
.L_x_8:
[----:B------:R-:W-:-:S00]  /*0520*/  BRA `(.L_x_8) ;  /* 0xfffffffc00fc7947 */ /* 0x000fc0000383ffff */
[----:B------:R-:W-:-:S00]  /*0530*/  NOP ;  /* 0x0000000000007918 */ /* 0x000fc00000000000 */
        /* <DEDUP_REMOVED lines=12> */
.L_x_9:


//--------------------- .nv.shared.reserved.0     --------------------------
	.section	.nv.shared.reserved.0,"aw",@nobits
	.weak		__nv_reservedSMEM_offset_0_alias
	.size		__nv_reservedSMEM_offset_0_alias, 0, 64
	.other		__nv_reservedSMEM_offset_0_alias,@"STO_CUDA_RESERVED_SHARED STV_DEFAULT"
__nv_reservedSMEM_offset_0_alias:
	.zero		0
	.zero		64


//--------------------- .nv.constant0._Z14multiplyKernelPffi --------------------------
	.section	.nv.constant0._Z14multiplyKernelPffi,"a",@progbits
	.sectionflags	@""
	.align	4
.nv.constant0._Z14multiplyKernelPffi:
	.zero		912


//--------------------- SYMBOLS --------------------------

	.type		.nv.reservedSmem.offset0,@object
	.size		.nv.reservedSmem.offset0,0x4
